	.headerflags	@"EF_CUDA_TEXMODE_UNIFIED EF_CUDA_64BIT_ADDRESS EF_CUDA_ACCELERATORS EF_CUDA_SM90 EF_CUDA_VIRTUAL_SM(EF_CUDA_SM90)"
	.elftype	@"ET_EXEC"


//--------------------- .nv.info                  --------------------------
	.section	.nv.info,"",@"SHT_CUDA_INFO"
	.align	4


	//----- nvinfo : EIATTR_REGCOUNT
	.align		4
        /*0000*/ 	.byte	0x04, 0x2f
        /*0002*/ 	.short	(.L_3 - .L_2)
	.align		4
.L_2:
        /*0004*/ 	.word	index@(triton_poi_fused__native_batch_norm_legit_no_training_convolution_49)
        /*0008*/ 	.word	0x0000001a


	//----- nvinfo : EIATTR_MIN_STACK_SIZE
	.align		4
.L_3:
        /*000c*/ 	.byte	0x04, 0x12
        /*000e*/ 	.short	(.L_5 - .L_4)
	.align		4
.L_4:
        /*0010*/ 	.word	index@(triton_poi_fused__native_batch_norm_legit_no_training_convolution_49)
        /*0014*/ 	.word	0x00000000


	//----- nvinfo : EIATTR_FRAME_SIZE
	.align		4
.L_5:
        /*0018*/ 	.byte	0x04, 0x11
        /*001a*/ 	.short	(.L_7 - .L_6)
	.align		4
.L_6:
        /*001c*/ 	.word	index@(triton_poi_fused__native_batch_norm_legit_no_training_convolution_49)
        /*0020*/ 	.word	0x00000000


	//----- nvinfo : EIATTR_MIN_STACK_SIZE
	.align		4
.L_7:
        /*0024*/ 	.byte	0x04, 0x12
        /*0026*/ 	.short	(.L_9 - .L_8)
	.align		4
.L_8:
        /*0028*/ 	.word	index@(triton_poi_fused__native_batch_norm_legit_no_training_convolution_49)
        /*002c*/ 	.word	0x00000000
.L_9:


//--------------------- .nv.info.triton_poi_fused__native_batch_norm_legit_no_training_convolution_49 --------------------------
	.section	.nv.info.triton_poi_fused__native_batch_norm_legit_no_training_convolution_49,"",@"SHT_CUDA_INFO"
	.sectionflags	@""
	.align	4


	//----- nvinfo : EIATTR_CUDA_API_VERSION
	.align		4
        /*0000*/ 	.byte	0x04, 0x37
        /*0002*/ 	.short	(.L_11 - .L_10)
.L_10:
        /*0004*/ 	.word	0x0000007c


	//----- nvinfo : EIATTR_KPARAM_INFO
	.align		4
.L_11:
        /*0008*/ 	.byte	0x04, 0x17
        /*000a*/ 	.short	(.L_13 - .L_12)
.L_12:
        /*000c*/ 	.word	0x00000000
        /*0010*/ 	.short	0x0007
        /*0012*/ 	.short	0x0038
        /*0014*/ 	.byte	0x00, 0xf0, 0x11, 0x00


	//----- nvinfo : EIATTR_KPARAM_INFO
	.align		4
.L_13:
        /*0018*/ 	.byte	0x04, 0x17
        /*001a*/ 	.short	(.L_15 - .L_14)
.L_14:
        /*001c*/ 	.word	0x00000000
        /*0020*/ 	.short	0x0006
        /*0022*/ 	.short	0x0030
        /*0024*/ 	.byte	0x00, 0xf4, 0x21, 0x00


	//----- nvinfo : EIATTR_KPARAM_INFO
	.align		4
.L_15:
        /*0028*/ 	.byte	0x04, 0x17
        /*002a*/ 	.short	(.L_17 - .L_16)
.L_16:
        /*002c*/ 	.word	0x00000000
        /*0030*/ 	.short	0x0005
        /*0032*/ 	.short	0x0028
        /*0034*/ 	.byte	0x00, 0xf4, 0x21, 0x00


	//----- nvinfo : EIATTR_KPARAM_INFO
	.align		4
.L_17:
        /*0038*/ 	.byte	0x04, 0x17
        /*003a*/ 	.short	(.L_19 - .L_18)
.L_18:
        /*003c*/ 	.word	0x00000000
        /*0040*/ 	.short	0x0004
        /*0042*/ 	.short	0x0020
        /*0044*/ 	.byte	0x00, 0xf4, 0x21, 0x00


	//----- nvinfo : EIATTR_KPARAM_INFO
	.align		4
.L_19:
        /*0048*/ 	.byte	0x04, 0x17
        /*004a*/ 	.short	(.L_21 - .L_20)
.L_20:
        /*004c*/ 	.word	0x00000000
        /*0050*/ 	.short	0x0003
        /*0052*/ 	.short	0x0018
        /*0054*/ 	.byte	0x00, 0xf4, 0x21, 0x00


	//----- nvinfo : EIATTR_KPARAM_INFO
	.align		4
.L_21:
        /*0058*/ 	.byte	0x04, 0x17
        /*005a*/ 	.short	(.L_23 - .L_22)
.L_22:
        /*005c*/ 	.word	0x00000000
        /*0060*/ 	.short	0x0002
        /*0062*/ 	.short	0x0010
        /*0064*/ 	.byte	0x00, 0xf4, 0x21, 0x00


	//----- nvinfo : EIATTR_KPARAM_INFO
	.align		4
.L_23:
        /*0068*/ 	.byte	0x04, 0x17
        /*006a*/ 	.short	(.L_25 - .L_24)
.L_24:
        /*006c*/ 	.word	0x00000000
        /*0070*/ 	.short	0x0001
        /*0072*/ 	.short	0x0008
        /*0074*/ 	.byte	0x00, 0xf4, 0x21, 0x00


	//----- nvinfo : EIATTR_KPARAM_INFO
	.align		4
.L_25:
        /*0078*/ 	.byte	0x04, 0x17
        /*007a*/ 	.short	(.L_27 - .L_26)
.L_26:
        /*007c*/ 	.word	0x00000000
        /*0080*/ 	.short	0x0000
        /*0082*/ 	.short	0x0000
        /*0084*/ 	.byte	0x00, 0xf4, 0x21, 0x00


	//----- nvinfo : EIATTR_SPARSE_MMA_MASK
	.align		4
.L_27:
        /*0088*/ 	.byte	0x03, 0x50
        /*008a*/ 	.short	0x0000


	//----- nvinfo : EIATTR_MAXREG_COUNT
	.align		4
        /*008c*/ 	.byte	0x03, 0x1b
        /*008e*/ 	.short	0x00ff


	//----- nvinfo : EIATTR_EXIT_INSTR_OFFSETS
	.align		4
        /*0090*/ 	.byte	0x04, 0x1c
        /*0092*/ 	.short	(.L_29 - .L_28)


	//   ....[0]....
.L_28:
        /*0094*/ 	.word	0x00000450


	//   ....[1]....
        /*0098*/ 	.word	0x00000470


	//----- nvinfo : EIATTR_REQNTID
	.align		4
.L_29:
        /*009c*/ 	.byte	0x04, 0x10
        /*009e*/ 	.short	(.L_31 - .L_30)
.L_30:
        /*00a0*/ 	.word	0x00000080
        /*00a4*/ 	.word	0x00000001
        /*00a8*/ 	.word	0x00000001


	//----- nvinfo : EIATTR_CBANK_PARAM_SIZE
	.align		4
.L_31:
        /*00ac*/ 	.byte	0x03, 0x19
        /*00ae*/ 	.short	0x003c


	//----- nvinfo : EIATTR_PARAM_CBANK
	.align		4
        /*00b0*/ 	.byte	0x04, 0x0a
        /*00b2*/ 	.short	(.L_33 - .L_32)
	.align		4
.L_32:
        /*00b4*/ 	.word	index@(.nv.constant0.triton_poi_fused__native_batch_norm_legit_no_training_convolution_49)
        /*00b8*/ 	.short	0x0210
        /*00ba*/ 	.short	0x003c


	//----- nvinfo : EIATTR_SW_WAR
	.align		4
.L_33:
        /*00bc*/ 	.byte	0x04, 0x36
        /*00be*/ 	.short	(.L_35 - .L_34)
.L_34:
        /*00c0*/ 	.word	0x00000008
.L_35:


//--------------------- .nv.callgraph             --------------------------
	.section	.nv.callgraph,"",@"SHT_CUDA_CALLGRAPH"
	.align	4
	.sectionentsize	8
	.align		4
        /*0000*/ 	.word	0x00000000
	.align		4
        /*0004*/ 	.word	0xffffffff
	.align		4
        /*0008*/ 	.word	0x00000000
	.align		4
        /*000c*/ 	.word	0xfffffffe
	.align		4
        /*0010*/ 	.word	0x00000000
	.align		4
        /*0014*/ 	.word	0xfffffffd
	.align		4
        /*0018*/ 	.word	0x00000000
	.align		4
        /*001c*/ 	.word	0xfffffffc


//--------------------- .nv.constant4             --------------------------
	.section	.nv.constant4,"a",@progbits
	.align	8
	.align		8
.nv.constant4:
        /*0000*/ 	.dword	_$_str
	.align		8
        /*0008*/ 	.dword	_$_str_$_2


//--------------------- .text.triton_poi_fused__native_batch_norm_legit_no_training_convolution_49 --------------------------
	.section	.text.triton_poi_fused__native_batch_norm_legit_no_training_convolution_49,"ax",@progbits
	.align	128
        .global         triton_poi_fused__native_batch_norm_legit_no_training_convolution_49
        .type           triton_poi_fused__native_batch_norm_legit_no_training_convolution_49,@function
        .size           triton_poi_fused__native_batch_norm_legit_no_training_convolution_49,(.L_x_1 - triton_poi_fused__native_batch_norm_legit_no_training_convolution_49)
        .other          triton_poi_fused__native_batch_norm_legit_no_training_convolution_49,@"STO_CUDA_ENTRY STV_DEFAULT"
triton_poi_fused__native_batch_norm_legit_no_training_convolution_49:
.text.triton_poi_fused__native_batch_norm_legit_no_training_convolution_49:
[----:B------:R-:W0:Y:S01]  /*0000*/  LDC R1, c[0x0][0x28] ;  /* 0x00000a00ff017b82 */ /* 0x000e220000000800 */
[----:B------:R-:W1:Y:S07]  /*0010*/  S2R R0, SR_TID.X ;  /* 0x0000000000007919 */ /* 0x000e6e0000002100 */
[----:B------:R-:W2:Y:S01]  /*0020*/  LDC.64 R2, c[0x0][0x228] ;  /* 0x00008a00ff027b82 */ /* 0x000ea20000000a00 */
[----:B------:R-:W-:Y:S01]  /*0030*/  ULDC.64 UR4, c[0x0][0x208] ;  /* 0x0000820000047ab9 */ /* 0x000fe20000000a00 */
[----:B------:R-:W3:Y:S06]  /*0040*/  S2R R7, SR_CTAID.X ;  /* 0x0000000000077919 */ /* 0x000eec0000002500 */
[----:B------:R-:W4:Y:S08]  /*0050*/  LDC.64 R16, c[0x0][0x218] ;  /* 0x00008600ff107b82 */ /* 0x000f300000000a00 */
[----:B------:R-:W5:Y:S08]  /*0060*/  LDC.64 R18, c[0x0][0x220] ;  /* 0x00008800ff127b82 */ /* 0x000f700000000a00 */
[----:B------:R-:W5:Y:S01]  /*0070*/  LDC.64 R20, c[0x0][0x230] ;  /* 0x00008c00ff147b82 */ /* 0x000f620000000a00 */
[----:B-1----:R-:W-:-:S07]  /*0080*/  SHF.L.U32 R0, R0, 0x1, RZ ;  /* 0x0000000100007819 */ /* 0x002fce00000006ff */
[----:B------:R-:W1:Y:S01]  /*0090*/  LDC.64 R14, c[0x0][0x238] ;  /* 0x00008e00ff0e7b82 */ /* 0x000e620000000a00 */
[----:B---3--:R-:W-:Y:S02]  /*00a0*/  SHF.R.S32.HI R5, RZ, 0x17, R7 ;  /* 0x00000017ff057819 */ /* 0x008fe40000011407 */
[----:B------:R-:W-:Y:S02]  /*00b0*/  LOP3.LUT R0, R0, 0xfe, RZ, 0xc0, !PT ;  /* 0x000000fe00007812 */ /* 0x000fe400078ec0ff */
[----:B------:R-:W-:Y:S02]  /*00c0*/  SGXT R5, R5, 0x1 ;  /* 0x000000010505781a */ /* 0x000fe40000000200 */
[----:B------:R-:W-:Y:S02]  /*00d0*/  LEA R0, R7, R0, 0x8 ;  /* 0x0000000007007211 */ /* 0x000fe400078e40ff */
[----:B------:R-:W-:Y:S02]  /*00e0*/  CS2R R6, SRZ ;  /* 0x0000000000067805 */ /* 0x000fe4000001ff00 */
[----:B------:R-:W-:-:S02]  /*00f0*/  LEA.HI R5, R5, R0, RZ, 0x6 ;  /* 0x0000000005057211 */ /* 0x000fc400078f30ff */
[----:B------:R-:W-:Y:S02]  /*0100*/  ISETP.GE.AND P4, PT, R0, 0x400, PT ;  /* 0x000004000000780c */ /* 0x000fe40003f86270 */
[----:B------:R-:W-:-:S04]  /*0110*/  LOP3.LUT R5, R5, 0xffffffc0, RZ, 0xc0, !PT ;  /* 0xffffffc005057812 */ /* 0x000fc800078ec0ff */
[----:B------:R-:W-:Y:S02]  /*0120*/  IADD3 R12, R0, -R5, RZ ;  /* 0x80000005000c7210 */ /* 0x000fe40007ffe0ff */
[----:B------:R-:W3:Y:S03]  /*0130*/  LDC.64 R4, c[0x0][0x210] ;  /* 0x00008400ff047b82 */ /* 0x000ee60000000a00 */
[----:B--2---:R-:W-:-:S05]  /*0140*/  IMAD.WIDE R2, R12, 0x4, R2 ;  /* 0x000000040c027825 */ /* 0x004fca00078e0202 */
[----:B------:R2:W3:Y:S01]  /*0150*/  @!P4 LDG.E.EL.64 R6, desc[UR4][R2.64] ;  /* 0x000000040206c981 */ /* 0x0004e2000c2e1b00 */
[----:B------:R-:W-:Y:S02]  /*0160*/  CS2R R8, SRZ ;  /* 0x0000000000087805 */ /* 0x000fe4000001ff00 */
[----:B------:R-:W-:Y:S01]  /*0170*/  CS2R R10, SRZ ;  /* 0x00000000000a7805 */ /* 0x000fe2000001ff00 */
[----:B----4-:R-:W-:-:S04]  /*0180*/  IMAD.WIDE R16, R12, 0x4, R16 ;  /* 0x000000040c107825 */ /* 0x010fc800078e0210 */
[----:B-----5:R-:W-:Y:S01]  /*0190*/  IMAD.WIDE R18, R12, 0x4, R18 ;  /* 0x000000040c127825 */ /* 0x020fe200078e0212 */
[----:B------:R-:W4:Y:S01]  /*01a0*/  @!P4 LDG.E.EL.64 R8, desc[UR4][R16.64] ;  /* 0x000000041008c981 */ /* 0x000f22000c2e1b00 */
[----:B--2---:R-:W-:Y:S02]  /*01b0*/  CS2R R2, SRZ ;  /* 0x0000000000027805 */ /* 0x004fe4000001ff00 */
[----:B---3--:R-:W-:-:S04]  /*01c0*/  IMAD.WIDE R4, R0, 0x4, R4 ;  /* 0x0000000400047825 */ /* 0x008fc800078e0204 */
[----:B------:R2:W3:Y:S04]  /*01d0*/  @!P4 LDG.E.EL.64 R2, desc[UR4][R18.64] ;  /* 0x000000041202c981 */ /* 0x0004e8000c2e1b00 */
[----:B------:R-:W4:Y:S01]  /*01e0*/  @!P4 LDG.E.64 R10, desc[UR4][R4.64] ;  /* 0x00000004040ac981 */ /* 0x000f22000c1e1b00 */
[----:B0-----:R-:W-:-:S04]  /*01f0*/  IMAD.WIDE R20, R12, 0x4, R20 ;  /* 0x000000040c147825 */ /* 0x001fc800078e0214 */
[----:B-1----:R-:W-:Y:S01]  /*0200*/  IMAD.WIDE R22, R12, 0x4, R14 ;  /* 0x000000040c167825 */ /* 0x002fe200078e020e */
[----:B------:R-:W-:Y:S02]  /*0210*/  CS2R R12, SRZ ;  /* 0x00000000000c7805 */ /* 0x000fe4000001ff00 */
[----:B------:R-:W-:-:S04]  /*0220*/  CS2R R14, SRZ ;  /* 0x00000000000e7805 */ /* 0x000fc8000001ff00 */
[----:B------:R-:W5:Y:S04]  /*0230*/  @!P4 LDG.E.EL.64 R12, desc[UR4][R20.64] ;  /* 0x00000004140cc981 */ /* 0x000f68000c2e1b00 */
[----:B------:R-:W5:Y:S01]  /*0240*/  @!P4 LDG.E.EL.64 R14, desc[UR4][R22.64] ;  /* 0x00000004160ec981 */ /* 0x000f62000c2e1b00 */
[----:B--2---:R-:W-:Y:S01]  /*0250*/  HFMA2.MMA R18, -RZ, RZ, 1.625, 0 ;  /* 0x3e800000ff127435 */ /* 0x004fe200000001ff */
[----:B------:R-:W-:Y:S01]  /*0260*/  FADD R6, R6, 9.9999997473787516356e-06 ;  /* 0x3727c5ac06067421 */ /* 0x000fe20000000000 */
[----:B------:R-:W-:-:S03]  /*0270*/  FADD R7, R7, 9.9999997473787516356e-06 ;  /* 0x3727c5ac07077421 */ /* 0x000fc60000000000 */
[----:B------:R-:W0:Y:S08]  /*0280*/  MUFU.SQRT R16, R6 ;  /* 0x0000000600107308 */ /* 0x000e300000002000 */
[----:B------:R1:W2:Y:S01]  /*0290*/  MUFU.SQRT R17, R7 ;  /* 0x0000000700117308 */ /* 0x0002a20000002000 */
[C---:B0-----:R-:W-:Y:S02]  /*02a0*/  FSETP.GT.AND P0, PT, R16.reuse, 8.50705917302346158658e+37, PT ;  /* 0x7e8000001000780b */ /* 0x041fe40003f04000 */
[----:B------:R-:W-:Y:S01]  /*02b0*/  FSETP.GEU.AND P2, PT, R16, 1.175494350822287508e-38, PT ;  /* 0x008000001000780b */ /* 0x000fe20003f4e000 */
[----:B-1----:R-:W0:Y:S01]  /*02c0*/  LDC.64 R6, c[0x0][0x240] ;  /* 0x00009000ff067b82 */ /* 0x002e220000000a00 */
[----:B--2---:R-:W-:-:S02]  /*02d0*/  FSETP.GT.AND P1, PT, R17, 8.50705917302346158658e+37, PT ;  /* 0x7e8000001100780b */ /* 0x004fc40003f24000 */
[----:B------:R-:W-:-:S07]  /*02e0*/  FSETP.GEU.AND P3, PT, R17, 1.175494350822287508e-38, PT ;  /* 0x008000001100780b */ /* 0x000fce0003f6e000 */
[----:B------:R-:W-:-:S04]  /*02f0*/  @P0 FMUL R16, R16, 0.25 ;  /* 0x3e80000010100820 */ /* 0x000fc80000400000 */
[----:B------:R-:W-:Y:S01]  /*0300*/  @!P2 FMUL R16, R16, 16777216 ;  /* 0x4b8000001010a820 */ /* 0x000fe20000400000 */
[----:B------:R-:W-:-:S04]  /*0310*/  @P1 FMUL R17, R17, 0.25 ;  /* 0x3e80000011111820 */ /* 0x000fc80000400000 */
[----:B------:R-:W-:Y:S01]  /*0320*/  @!P3 FMUL R17, R17, 16777216 ;  /* 0x4b8000001111b820 */ /* 0x000fe20000400000 */
[----:B------:R-:W1:Y:S01]  /*0330*/  MUFU.RCP R16, R16 ;  /* 0x0000001000107308 */ /* 0x000e620000001000 */
[----:B------:R-:W-:-:S07]  /*0340*/  FSEL R19, R18, 1, P0 ;  /* 0x3f80000012137808 */ /* 0x000fce0000000000 */
[----:B------:R-:W2:Y:S01]  /*0350*/  MUFU.RCP R17, R17 ;  /* 0x0000001100117308 */ /* 0x000ea20000001000 */
[----:B------:R-:W-:Y:S01]  /*0360*/  FSEL R18, R18, 1, P1 ;  /* 0x3f80000012127808 */ /* 0x000fe20000800000 */
[----:B------:R-:W-:Y:S01]  /*0370*/  @!P2 FMUL R19, R19, 16777216 ;  /* 0x4b8000001313a820 */ /* 0x000fe20000400000 */
[----:B----4-:R-:W-:Y:S01]  /*0380*/  FADD R8, R8, R10 ;  /* 0x0000000a08087221 */ /* 0x010fe20000000000 */
[----:B------:R-:W-:Y:S02]  /*0390*/  FADD R9, R9, R11 ;  /* 0x0000000b09097221 */ /* 0x000fe40000000000 */
[----:B------:R-:W-:Y:S01]  /*03a0*/  @!P3 FMUL R18, R18, 16777216 ;  /* 0x4b8000001212b820 */ /* 0x000fe20000400000 */
[----:B-1----:R-:W-:Y:S01]  /*03b0*/  FMUL R19, R16, R19 ;  /* 0x0000001310137220 */ /* 0x002fe20000400000 */
[----:B---3--:R-:W-:Y:S01]  /*03c0*/  FADD R2, R8, -R2 ;  /* 0x8000000208027221 */ /* 0x008fe20000000000 */
[----:B------:R-:W-:Y:S01]  /*03d0*/  FADD R3, R9, -R3 ;  /* 0x8000000309037221 */ /* 0x000fe20000000000 */
[----:B------:R1:W-:Y:S01]  /*03e0*/  @!P4 STG.E.64 desc[UR4][R4.64], R8 ;  /* 0x000000080400c986 */ /* 0x0003e2000c101b04 */
[----:B--2---:R-:W-:Y:S01]  /*03f0*/  FMUL R18, R17, R18 ;  /* 0x0000001211127220 */ /* 0x004fe20000400000 */
[----:B------:R-:W-:-:S03]  /*0400*/  FMUL R19, R2, R19 ;  /* 0x0000001302137220 */ /* 0x000fc60000400000 */
[----:B------:R-:W-:Y:S01]  /*0410*/  FMUL R18, R3, R18 ;  /* 0x0000001203127220 */ /* 0x000fe20000400000 */
[----:B-----5:R-:W-:Y:S01]  /*0420*/  FFMA R12, R19, R12, R14 ;  /* 0x0000000c130c7223 */ /* 0x020fe2000000000e */
[----:B0-----:R-:W-:-:S04]  /*0430*/  IMAD.WIDE R6, R0, 0x4, R6 ;  /* 0x0000000400067825 */ /* 0x001fc800078e0206 */
[----:B------:R-:W-:Y:S01]  /*0440*/  FFMA R13, R18, R13, R15 ;  /* 0x0000000d120d7223 */ /* 0x000fe2000000000f */
[----:B-1----:R-:W-:Y:S06]  /*0450*/  @P4 EXIT ;  /* 0x000000000000494d */ /* 0x002fec0003800000 */
[----:B------:R-:W-:Y:S01]  /*0460*/  STG.E.64 desc[UR4][R6.64], R12 ;  /* 0x0000000c06007986 */ /* 0x000fe2000c101b04 */
[----:B------:R-:W-:Y:S05]  /*0470*/  EXIT ;  /* 0x000000000000794d */ /* 0x000fea0003800000 */
.L_x_0:
[----:B------:R-:W-:-:S00]  /*0480*/  BRA `(.L_x_0) ;  /* 0xfffffffc00fc7947 */ /* 0x000fc0000383ffff */
[----:B------:R-:W-:-:S00]  /*0490*/  NOP ;  /* 0x0000000000007918 */ /* 0x000fc00000000000 */
        /* <DEDUP_REMOVED lines=14> */
.L_x_1:


//--------------------- .nv.global.init           --------------------------
	.section	.nv.global.init,"aw",@progbits
.nv.global.init:
	.type		_$_str,@object
	.size		_$_str,(_$_str_$_2 - _$_str)
_$_str:
        /*0000*/ 	.byte	0x5f, 0x5f, 0x43, 0x55, 0x44, 0x41, 0x5f, 0x46, 0x54, 0x5a, 0x00
	.type		_$_str_$_2,@object
	.size		_$_str_$_2,(.L_1 - _$_str_$_2)
_$_str_$_2:
        /*000b*/ 	.byte	0x5f, 0x5f, 0x43, 0x55, 0x44, 0x41, 0x5f, 0x50, 0x52, 0x45, 0x43, 0x5f, 0x53, 0x51, 0x52, 0x54
        /*001b*/ 	.byte	0x00
.L_1:


//--------------------- .nv.constant0.triton_poi_fused__native_batch_norm_legit_no_training_convolution_49 --------------------------
	.section	.nv.constant0.triton_poi_fused__native_batch_norm_legit_no_training_convolution_49,"a",@progbits
	.sectionflags	@""
	.align	4
.nv.constant0.triton_poi_fused__native_batch_norm_legit_no_training_convolution_49:
	.zero		588
